//
// Generated by NVIDIA NVVM Compiler
//
// Compiler Build ID: CL-36424714
// Cuda compilation tools, release 13.0, V13.0.88
// Based on NVVM 20.0.0
//

.version 9.0
.target sm_100
.address_size 64

	// .globl	_Z16what_is_my_id_2dPjS_S_S_S_S_S_S_S_S_S_

.visible .entry _Z16what_is_my_id_2dPjS_S_S_S_S_S_S_S_S_S_(
	.param .u64 .ptr .align 1 _Z16what_is_my_id_2dPjS_S_S_S_S_S_S_S_S_S__param_0,
	.param .u64 .ptr .align 1 _Z16what_is_my_id_2dPjS_S_S_S_S_S_S_S_S_S__param_1,
	.param .u64 .ptr .align 1 _Z16what_is_my_id_2dPjS_S_S_S_S_S_S_S_S_S__param_2,
	.param .u64 .ptr .align 1 _Z16what_is_my_id_2dPjS_S_S_S_S_S_S_S_S_S__param_3,
	.param .u64 .ptr .align 1 _Z16what_is_my_id_2dPjS_S_S_S_S_S_S_S_S_S__param_4,
	.param .u64 .ptr .align 1 _Z16what_is_my_id_2dPjS_S_S_S_S_S_S_S_S_S__param_5,
	.param .u64 .ptr .align 1 _Z16what_is_my_id_2dPjS_S_S_S_S_S_S_S_S_S__param_6,
	.param .u64 .ptr .align 1 _Z16what_is_my_id_2dPjS_S_S_S_S_S_S_S_S_S__param_7,
	.param .u64 .ptr .align 1 _Z16what_is_my_id_2dPjS_S_S_S_S_S_S_S_S_S__param_8,
	.param .u64 .ptr .align 1 _Z16what_is_my_id_2dPjS_S_S_S_S_S_S_S_S_S__param_9,
	.param .u64 .ptr .align 1 _Z16what_is_my_id_2dPjS_S_S_S_S_S_S_S_S_S__param_10
)
{
	.reg .b32 	%r<13>;
	.reg .b64 	%rd<35>;

	ld.param.u64 	%rd1, [_Z16what_is_my_id_2dPjS_S_S_S_S_S_S_S_S_S__param_0];
	ld.param.u64 	%rd2, [_Z16what_is_my_id_2dPjS_S_S_S_S_S_S_S_S_S__param_1];
	ld.param.u64 	%rd3, [_Z16what_is_my_id_2dPjS_S_S_S_S_S_S_S_S_S__param_2];
	ld.param.u64 	%rd4, [_Z16what_is_my_id_2dPjS_S_S_S_S_S_S_S_S_S__param_3];
	ld.param.u64 	%rd5, [_Z16what_is_my_id_2dPjS_S_S_S_S_S_S_S_S_S__param_4];
	ld.param.u64 	%rd6, [_Z16what_is_my_id_2dPjS_S_S_S_S_S_S_S_S_S__param_5];
	ld.param.u64 	%rd7, [_Z16what_is_my_id_2dPjS_S_S_S_S_S_S_S_S_S__param_6];
	ld.param.u64 	%rd8, [_Z16what_is_my_id_2dPjS_S_S_S_S_S_S_S_S_S__param_7];
	ld.param.u64 	%rd9, [_Z16what_is_my_id_2dPjS_S_S_S_S_S_S_S_S_S__param_8];
	ld.param.u64 	%rd10, [_Z16what_is_my_id_2dPjS_S_S_S_S_S_S_S_S_S__param_9];
	ld.param.u64 	%rd11, [_Z16what_is_my_id_2dPjS_S_S_S_S_S_S_S_S_S__param_10];
	cvta.to.global.u64 	%rd12, %rd11;
	cvta.to.global.u64 	%rd13, %rd10;
	cvta.to.global.u64 	%rd14, %rd9;
	cvta.to.global.u64 	%rd15, %rd8;
	cvta.to.global.u64 	%rd16, %rd7;
	cvta.to.global.u64 	%rd17, %rd6;
	cvta.to.global.u64 	%rd18, %rd5;
	cvta.to.global.u64 	%rd19, %rd4;
	cvta.to.global.u64 	%rd20, %rd3;
	cvta.to.global.u64 	%rd21, %rd2;
	cvta.to.global.u64 	%rd22, %rd1;
	mov.u32 	%r1, %ctaid.x;
	mov.u32 	%r2, %ntid.x;
	mov.u32 	%r3, %tid.x;
	mad.lo.s32 	%r4, %r1, %r2, %r3;
	mov.u32 	%r5, %ctaid.y;
	mov.u32 	%r6, %ntid.y;
	mov.u32 	%r7, %tid.y;
	mad.lo.s32 	%r8, %r5, %r6, %r7;
	mov.u32 	%r9, %nctaid.x;
	mul.lo.s32 	%r10, %r9, %r2;
	mad.lo.s32 	%r11, %r10, %r8, %r4;
	mul.wide.u32 	%rd23, %r11, 4;
	add.s64 	%rd24, %rd22, %rd23;
	st.global.u32 	[%rd24], %r9;
	mov.u32 	%r12, %nctaid.y;
	add.s64 	%rd25, %rd21, %rd23;
	st.global.u32 	[%rd25], %r12;
	add.s64 	%rd26, %rd20, %rd23;
	st.global.u32 	[%rd26], %r2;
	add.s64 	%rd27, %rd19, %rd23;
	st.global.u32 	[%rd27], %r6;
	add.s64 	%rd28, %rd18, %rd23;
	st.global.u32 	[%rd28], %r11;
	add.s64 	%rd29, %rd17, %rd23;
	st.global.u32 	[%rd29], %r1;
	add.s64 	%rd30, %rd16, %rd23;
	st.global.u32 	[%rd30], %r5;
	add.s64 	%rd31, %rd15, %rd23;
	st.global.u32 	[%rd31], %r3;
	add.s64 	%rd32, %rd14, %rd23;
	st.global.u32 	[%rd32], %r7;
	add.s64 	%rd33, %rd13, %rd23;
	st.global.u32 	[%rd33], %r4;
	add.s64 	%rd34, %rd12, %rd23;
	st.global.u32 	[%rd34], %r8;
	ret;

}


// ===== COMPILED SASS (sm_100) =====

	.target	sm_100

	.elftype	@"ET_EXEC"


//--------------------- .note.nv.tkinfo           --------------------------
	.section	.note.nv.tkinfo,"",@"SHT_NOTE"
	.sectionflags	@"SHF_NOTE_NV_TKINFO"
	.tkinfo
        /*0018*/ 	.word	0x00000002
        /*0030*/ 	.string	""
        /*0030*/ 	.string	"ptxas"
        /*0030*/ 	.string	"Cuda compilation tools, release 13.0, V13.0.88"
        /*0030*/ 	.string	"Build cuda_13.0.r13.0/compiler.36424714_0"
        /*0030*/ 	.string	"-arch sm_100 -m 64 "



//--------------------- .note.nv.cuinfo           --------------------------
	.section	.note.nv.cuinfo,"",@"SHT_NOTE"
	.sectionflags	@"SHF_NOTE_NV_CUINFO"
        /*0018*/ 	.short	0x0002
        /*001a*/ 	.short	0x0064
        /*001c*/ 	.short	0x0082
	.zero		2


//--------------------- .nv.info                  --------------------------
	.section	.nv.info,"",@"SHT_CUDA_INFO"
	.align	4


	//----- nvinfo : EIATTR_REGCOUNT
	.align		4
        /*0000*/ 	.byte	0x04, 0x2f
        /*0002*/ 	.short	(.L_1 - .L_0)
	.align		4
.L_0:
        /*0004*/ 	.word	index@(_Z16what_is_my_id_2dPjS_S_S_S_S_S_S_S_S_S_)
        /*0008*/ 	.word	0x00000020


	//----- nvinfo : EIATTR_FRAME_SIZE
	.align		4
.L_1:
        /*000c*/ 	.byte	0x04, 0x11
        /*000e*/ 	.short	(.L_3 - .L_2)
	.align		4
.L_2:
        /*0010*/ 	.word	index@(_Z16what_is_my_id_2dPjS_S_S_S_S_S_S_S_S_S_)
        /*0014*/ 	.word	0x00000000


	//----- nvinfo : EIATTR_MIN_STACK_SIZE
	.align		4
.L_3:
        /*0018*/ 	.byte	0x04, 0x12
        /*001a*/ 	.short	(.L_5 - .L_4)
	.align		4
.L_4:
        /*001c*/ 	.word	index@(_Z16what_is_my_id_2dPjS_S_S_S_S_S_S_S_S_S_)
        /*0020*/ 	.word	0x00000000
.L_5:


//--------------------- .nv.compat                --------------------------
	.section	.nv.compat,"",@"SHT_CUDA_COMPAT_INFO"
	.align	4
        /*0000*/ 	.byte	0x02, 0x09, 0x00, 0x00, 0x02, 0x02, 0x01, 0x00, 0x02, 0x05, 0x05, 0x00, 0x03, 0x07, 0x01, 0x01
        /*0010*/ 	.byte	0x02, 0x03, 0x00, 0x00, 0x02, 0x06, 0x01, 0x00, 0x04, 0x0b, 0x08, 0x00, 0x09, 0x00, 0x00, 0x00
        /*0020*/ 	.byte	0x00, 0x00, 0x00, 0x00


//--------------------- .nv.info._Z16what_is_my_id_2dPjS_S_S_S_S_S_S_S_S_S_ --------------------------
	.section	.nv.info._Z16what_is_my_id_2dPjS_S_S_S_S_S_S_S_S_S_,"",@"SHT_CUDA_INFO"
	.sectionflags	@""
	.align	4


	//----- nvinfo : EIATTR_CUDA_API_VERSION
	.align		4
        /*0000*/ 	.byte	0x04, 0x37
        /*0002*/ 	.short	(.L_7 - .L_6)
.L_6:
        /*0004*/ 	.word	0x00000082


	//----- nvinfo : EIATTR_KPARAM_INFO
	.align		4
.L_7:
        /*0008*/ 	.byte	0x04, 0x17
        /*000a*/ 	.short	(.L_9 - .L_8)
.L_8:
        /*000c*/ 	.word	0x00000000
        /*0010*/ 	.short	0x000a
        /*0012*/ 	.short	0x0050
        /*0014*/ 	.byte	0x00, 0xf5, 0x21, 0x00


	//----- nvinfo : EIATTR_KPARAM_INFO
	.align		4
.L_9:
        /*0018*/ 	.byte	0x04, 0x17
        /*001a*/ 	.short	(.L_11 - .L_10)
.L_10:
        /*001c*/ 	.word	0x00000000
        /*0020*/ 	.short	0x0009
        /*0022*/ 	.short	0x0048
        /*0024*/ 	.byte	0x00, 0xf5, 0x21, 0x00


	//----- nvinfo : EIATTR_KPARAM_INFO
	.align		4
.L_11:
        /*0028*/ 	.byte	0x04, 0x17
        /*002a*/ 	.short	(.L_13 - .L_12)
.L_12:
        /*002c*/ 	.word	0x00000000
        /*0030*/ 	.short	0x0008
        /*0032*/ 	.short	0x0040
        /*0034*/ 	.byte	0x00, 0xf5, 0x21, 0x00


	//----- nvinfo : EIATTR_KPARAM_INFO
	.align		4
.L_13:
        /*0038*/ 	.byte	0x04, 0x17
        /*003a*/ 	.short	(.L_15 - .L_14)
.L_14:
        /*003c*/ 	.word	0x00000000
        /*0040*/ 	.short	0x0007
        /*0042*/ 	.short	0x0038
        /*0044*/ 	.byte	0x00, 0xf5, 0x21, 0x00


	//----- nvinfo : EIATTR_KPARAM_INFO
	.align		4
.L_15:
        /*0048*/ 	.byte	0x04, 0x17
        /*004a*/ 	.short	(.L_17 - .L_16)
.L_16:
        /*004c*/ 	.word	0x00000000
        /*0050*/ 	.short	0x0006
        /*0052*/ 	.short	0x0030
        /*0054*/ 	.byte	0x00, 0xf5, 0x21, 0x00


	//----- nvinfo : EIATTR_KPARAM_INFO
	.align		4
.L_17:
        /*0058*/ 	.byte	0x04, 0x17
        /*005a*/ 	.short	(.L_19 - .L_18)
.L_18:
        /*005c*/ 	.word	0x00000000
        /*0060*/ 	.short	0x0005
        /*0062*/ 	.short	0x0028
        /*0064*/ 	.byte	0x00, 0xf5, 0x21, 0x00


	//----- nvinfo : EIATTR_KPARAM_INFO
	.align		4
.L_19:
        /*0068*/ 	.byte	0x04, 0x17
        /*006a*/ 	.short	(.L_21 - .L_20)
.L_20:
        /*006c*/ 	.word	0x00000000
        /*0070*/ 	.short	0x0004
        /*0072*/ 	.short	0x0020
        /*0074*/ 	.byte	0x00, 0xf5, 0x21, 0x00


	//----- nvinfo : EIATTR_KPARAM_INFO
	.align		4
.L_21:
        /*0078*/ 	.byte	0x04, 0x17
        /*007a*/ 	.short	(.L_23 - .L_22)
.L_22:
        /*007c*/ 	.word	0x00000000
        /*0080*/ 	.short	0x0003
        /*0082*/ 	.short	0x0018
        /*0084*/ 	.byte	0x00, 0xf5, 0x21, 0x00


	//----- nvinfo : EIATTR_KPARAM_INFO
	.align		4
.L_23:
        /*0088*/ 	.byte	0x04, 0x17
        /*008a*/ 	.short	(.L_25 - .L_24)
.L_24:
        /*008c*/ 	.word	0x00000000
        /*0090*/ 	.short	0x0002
        /*0092*/ 	.short	0x0010
        /*0094*/ 	.byte	0x00, 0xf5, 0x21, 0x00


	//----- nvinfo : EIATTR_KPARAM_INFO
	.align		4
.L_25:
        /*0098*/ 	.byte	0x04, 0x17
        /*009a*/ 	.short	(.L_27 - .L_26)
.L_26:
        /*009c*/ 	.word	0x00000000
        /*00a0*/ 	.short	0x0001
        /*00a2*/ 	.short	0x0008
        /*00a4*/ 	.byte	0x00, 0xf5, 0x21, 0x00


	//----- nvinfo : EIATTR_KPARAM_INFO
	.align		4
.L_27:
        /*00a8*/ 	.byte	0x04, 0x17
        /*00aa*/ 	.short	(.L_29 - .L_28)
.L_28:
        /*00ac*/ 	.word	0x00000000
        /*00b0*/ 	.short	0x0000
        /*00b2*/ 	.short	0x0000
        /*00b4*/ 	.byte	0x00, 0xf5, 0x21, 0x00


	//----- nvinfo : EIATTR_SPARSE_MMA_MASK
	.align		4
.L_29:
        /*00b8*/ 	.byte	0x03, 0x50
        /*00ba*/ 	.short	0x0000


	//----- nvinfo : EIATTR_MAXREG_COUNT
	.align		4
        /*00bc*/ 	.byte	0x03, 0x1b
        /*00be*/ 	.short	0x00ff


	//----- nvinfo : EIATTR_MERCURY_ISA_VERSION
	.align		4
        /*00c0*/ 	.byte	0x03, 0x5f
        /*00c2*/ 	.short	0x0101


	//----- nvinfo : EIATTR_VRC_CTA_INIT_COUNT
	.align		4
        /*00c4*/ 	.byte	0x02, 0x4a
	.zero		1
	.zero		1


	//----- nvinfo : EIATTR_EXIT_INSTR_OFFSETS
	.align		4
        /*00c8*/ 	.byte	0x04, 0x1c
        /*00ca*/ 	.short	(.L_31 - .L_30)


	//   ....[0]....
.L_30:
        /*00cc*/ 	.word	0x000002f0


	//----- nvinfo : EIATTR_CBANK_PARAM_SIZE
	.align		4
.L_31:
        /*00d0*/ 	.byte	0x03, 0x19
        /*00d2*/ 	.short	0x0058


	//----- nvinfo : EIATTR_PARAM_CBANK
	.align		4
        /*00d4*/ 	.byte	0x04, 0x0a
        /*00d6*/ 	.short	(.L_33 - .L_32)
	.align		4
.L_32:
        /*00d8*/ 	.word	index@(.nv.constant0._Z16what_is_my_id_2dPjS_S_S_S_S_S_S_S_S_S_)
        /*00dc*/ 	.short	0x0380
        /*00de*/ 	.short	0x0058


	//----- nvinfo : EIATTR_SW_WAR
	.align		4
.L_33:
        /*00e0*/ 	.byte	0x04, 0x36
        /*00e2*/ 	.short	(.L_35 - .L_34)
.L_34:
        /*00e4*/ 	.word	0x00000008
.L_35:


//--------------------- .nv.callgraph             --------------------------
	.section	.nv.callgraph,"",@"SHT_CUDA_CALLGRAPH"
	.align	4
	.sectionentsize	8
	.align		4
        /*0000*/ 	.word	0x00000000
	.align		4
        /*0004*/ 	.word	0xffffffff
	.align		4
        /*0008*/ 	.word	0x00000000
	.align		4
        /*000c*/ 	.word	0xfffffffe
	.align		4
        /*0010*/ 	.word	0x00000000
	.align		4
        /*0014*/ 	.word	0xfffffffd
	.align		4
        /*0018*/ 	.word	0x00000000
	.align		4
        /*001c*/ 	.word	0xfffffffc


//--------------------- .text._Z16what_is_my_id_2dPjS_S_S_S_S_S_S_S_S_S_ --------------------------
	.section	.text._Z16what_is_my_id_2dPjS_S_S_S_S_S_S_S_S_S_,"ax",@progbits
	.align	128
        .global         _Z16what_is_my_id_2dPjS_S_S_S_S_S_S_S_S_S_
        .type           _Z16what_is_my_id_2dPjS_S_S_S_S_S_S_S_S_S_,@function
        .size           _Z16what_is_my_id_2dPjS_S_S_S_S_S_S_S_S_S_,(.L_x_1 - _Z16what_is_my_id_2dPjS_S_S_S_S_S_S_S_S_S_)
        .other          _Z16what_is_my_id_2dPjS_S_S_S_S_S_S_S_S_S_,@"STO_CUDA_ENTRY STV_DEFAULT"
_Z16what_is_my_id_2dPjS_S_S_S_S_S_S_S_S_S_:
.text._Z16what_is_my_id_2dPjS_S_S_S_S_S_S_S_S_S_:
[----:B------:R-:W-:Y:S01]  /*0000*/  LDC R1, c[0x0][0x37c] ;  /* 0x0000df00ff017b82 */ /* 0x000fe20000000800 */
[----:B------:R-:W0:Y:S07]  /*0010*/  S2R R7, SR_CTAID.X ;  /* 0x0000000000077919 */ /* 0x000e2e0000002500 */
[----:B------:R-:W0:Y:S01]  /*0020*/  LDC R19, c[0x0][0x360] ;  /* 0x0000d800ff137b82 */ /* 0x000e220000000800 */
[----:B------:R-:W1:Y:S01]  /*0030*/  LDCU.64 UR4, c[0x0][0x358] ;  /* 0x00006b00ff0477ac */ /* 0x000e620008000a00 */
[----:B------:R-:W0:Y:S01]  /*0040*/  S2R R4, SR_TID.X ;  /* 0x0000000000047919 */ /* 0x000e220000002100 */
[----:B------:R-:W2:Y:S05]  /*0050*/  S2R R5, SR_CTAID.Y ;  /* 0x0000000000057919 */ /* 0x000eaa0000002600 */
[----:B------:R-:W2:Y:S01]  /*0060*/  LDC R25, c[0x0][0x364] ;  /* 0x0000d900ff197b82 */ /* 0x000ea20000000800 */
[----:B------:R-:W2:Y:S07]  /*0070*/  S2R R2, SR_TID.Y ;  /* 0x0000000000027919 */ /* 0x000eae0000002200 */
[----:B------:R-:W3:Y:S08]  /*0080*/  LDC R24, c[0x0][0x370] ;  /* 0x0000dc00ff187b82 */ /* 0x000ef00000000800 */
[----:B------:R-:W4:Y:S08]  /*0090*/  LDC.64 R26, c[0x0][0x380] ;  /* 0x0000e000ff1a7b82 */ /* 0x000f300000000a00 */
[----:B------:R-:W5:Y:S01]  /*00a0*/  LDC.64 R14, c[0x0][0x388] ;  /* 0x0000e200ff0e7b82 */ /* 0x000f620000000a00 */
[----:B0-----:R-:W-:-:S07]  /*00b0*/  IMAD R3, R7, R19, R4 ;  /* 0x0000001307037224 */ /* 0x001fce00078e0204 */
[----:B------:R-:W0:Y:S01]  /*00c0*/  LDC.64 R12, c[0x0][0x390] ;  /* 0x0000e400ff0c7b82 */ /* 0x000e220000000a00 */
[----:B---3--:R-:W-:Y:S02]  /*00d0*/  IMAD R6, R19, R24, RZ ;  /* 0x0000001813067224 */ /* 0x008fe400078e02ff */
[----:B--2---:R-:W-:-:S04]  /*00e0*/  IMAD R0, R5, R25, R2 ;  /* 0x0000001905007224 */ /* 0x004fc800078e0202 */
[----:B------:R-:W-:Y:S01]  /*00f0*/  IMAD R6, R0, R6, R3 ;  /* 0x0000000600067224 */ /* 0x000fe200078e0203 */
[----:B------:R-:W2:Y:S03]  /*0100*/  LDC R17, c[0x0][0x374] ;  /* 0x0000dd00ff117b82 */ /* 0x000ea60000000800 */
[----:B----4-:R-:W-:-:S04]  /*0110*/  IMAD.WIDE.U32 R26, R6, 0x4, R26 ;  /* 0x00000004061a7825 */ /* 0x010fc800078e001a */
[C---:B-----5:R-:W-:Y:S01]  /*0120*/  IMAD.WIDE.U32 R28, R6.reuse, 0x4, R14 ;  /* 0x00000004061c7825 */ /* 0x060fe200078e000e */
[----:B------:R-:W3:Y:S01]  /*0130*/  LDC.64 R22, c[0x0][0x398] ;  /* 0x0000e600ff167b82 */ /* 0x000ee20000000a00 */
[----:B-1----:R-:W-:Y:S02]  /*0140*/  STG.E desc[UR4][R26.64], R24 ;  /* 0x000000181a007986 */ /* 0x002fe4000c101904 */
[----:B0-----:R-:W-:-:S05]  /*0150*/  IMAD.WIDE.U32 R12, R6, 0x4, R12 ;  /* 0x00000004060c7825 */ /* 0x001fca00078e000c */
[----:B------:R-:W0:Y:S01]  /*0160*/  LDC.64 R8, c[0x0][0x3a0] ;  /* 0x0000e800ff087b82 */ /* 0x000e220000000a00 */
[----:B--2---:R-:W-:Y:S07]  /*0170*/  STG.E desc[UR4][R28.64], R17 ;  /* 0x000000111c007986 */ /* 0x004fee000c101904 */
[----:B------:R-:W1:Y:S01]  /*0180*/  LDC.64 R10, c[0x0][0x3a8] ;  /* 0x0000ea00ff0a7b82 */ /* 0x000e620000000a00 */
[----:B------:R2:W-:Y:S07]  /*0190*/  STG.E desc[UR4][R12.64], R19 ;  /* 0x000000130c007986 */ /* 0x0005ee000c101904 */
[----:B------:R-:W4:Y:S01]  /*01a0*/  LDC.64 R14, c[0x0][0x3b8] ;  /* 0x0000ee00ff0e7b82 */ /* 0x000f220000000a00 */
[----:B---3--:R-:W-:-:S05]  /*01b0*/  IMAD.WIDE.U32 R22, R6, 0x4, R22 ;  /* 0x0000000406167825 */ /* 0x008fca00078e0016 */
[----:B------:R-:W-:Y:S02]  /*01c0*/  STG.E desc[UR4][R22.64], R25 ;  /* 0x0000001916007986 */ /* 0x000fe4000c101904 */
[----:B--2---:R-:W2:Y:S01]  /*01d0*/  LDC.64 R12, c[0x0][0x3b0] ;  /* 0x0000ec00ff0c7b82 */ /* 0x004ea20000000a00 */
[----:B0-----:R-:W-:-:S05]  /*01e0*/  IMAD.WIDE.U32 R8, R6, 0x4, R8 ;  /* 0x0000000406087825 */ /* 0x001fca00078e0008 */
[----:B------:R-:W-:Y:S02]  /*01f0*/  STG.E desc[UR4][R8.64], R6 ;  /* 0x0000000608007986 */ /* 0x000fe4000c101904 */
[----:B------:R-:W0:Y:S01]  /*0200*/  LDC.64 R16, c[0x0][0x3c0] ;  /* 0x0000f000ff107b82 */ /* 0x000e220000000a00 */
[----:B-1----:R-:W-:-:S05]  /*0210*/  IMAD.WIDE.U32 R10, R6, 0x4, R10 ;  /* 0x00000004060a7825 */ /* 0x002fca00078e000a */
[----:B------:R-:W-:Y:S02]  /*0220*/  STG.E desc[UR4][R10.64], R7 ;  /* 0x000000070a007986 */ /* 0x000fe4000c101904 */
[----:B------:R-:W1:Y:S01]  /*0230*/  LDC.64 R18, c[0x0][0x3c8] ;  /* 0x0000f200ff127b82 */ /* 0x000e620000000a00 */
[----:B----4-:R-:W-:-:S07]  /*0240*/  IMAD.WIDE.U32 R14, R6, 0x4, R14 ;  /* 0x00000004060e7825 */ /* 0x010fce00078e000e */
[----:B------:R-:W3:Y:S01]  /*0250*/  LDC.64 R20, c[0x0][0x3d0] ;  /* 0x0000f400ff147b82 */ /* 0x000ee20000000a00 */
[----:B--2---:R-:W-:-:S05]  /*0260*/  IMAD.WIDE.U32 R12, R6, 0x4, R12 ;  /* 0x00000004060c7825 */ /* 0x004fca00078e000c */
[----:B------:R-:W-:Y:S01]  /*0270*/  STG.E desc[UR4][R12.64], R5 ;  /* 0x000000050c007986 */ /* 0x000fe2000c101904 */
[----:B0-----:R-:W-:-:S03]  /*0280*/  IMAD.WIDE.U32 R16, R6, 0x4, R16 ;  /* 0x0000000406107825 */ /* 0x001fc600078e0010 */
[----:B------:R-:W-:Y:S04]  /*0290*/  STG.E desc[UR4][R14.64], R4 ;  /* 0x000000040e007986 */ /* 0x000fe8000c101904 */
[----:B------:R-:W-:Y:S01]  /*02a0*/  STG.E desc[UR4][R16.64], R2 ;  /* 0x0000000210007986 */ /* 0x000fe2000c101904 */
[----:B-1----:R-:W-:-:S05]  /*02b0*/  IMAD.WIDE.U32 R18, R6, 0x4, R18 ;  /* 0x0000000406127825 */ /* 0x002fca00078e0012 */
[----:B------:R-:W-:Y:S01]  /*02c0*/  STG.E desc[UR4][R18.64], R3 ;  /* 0x0000000312007986 */ /* 0x000fe2000c101904 */
[----:B---3--:R-:W-:-:S05]  /*02d0*/  IMAD.WIDE.U32 R20, R6, 0x4, R20 ;  /* 0x0000000406147825 */ /* 0x008fca00078e0014 */
[----:B------:R-:W-:Y:S01]  /*02e0*/  STG.E desc[UR4][R20.64], R0 ;  /* 0x0000000014007986 */ /* 0x000fe2000c101904 */
[----:B------:R-:W-:Y:S05]  /*02f0*/  EXIT ;  /* 0x000000000000794d */ /* 0x000fea0003800000 */
.L_x_0:
[----:B------:R-:W-:-:S00]  /*0300*/  BRA `(.L_x_0) ;  /* 0xfffffffc00fc7947 */ /* 0x000fc0000383ffff */
[----:B------:R-:W-:-:S00]  /*0310*/  NOP ;  /* 0x0000000000007918 */ /* 0x000fc00000000000 */
        /* <DEDUP_REMOVED lines=14> */
.L_x_1:


//--------------------- .nv.shared.reserved.0     --------------------------
	.section	.nv.shared.reserved.0,"aw",@nobits
	.weak		__nv_reservedSMEM_offset_0_alias
	.size		__nv_reservedSMEM_offset_0_alias, 0, 64
	.other		__nv_reservedSMEM_offset_0_alias,@"STO_CUDA_RESERVED_SHARED STV_DEFAULT"
__nv_reservedSMEM_offset_0_alias:
	.zero		0
	.zero		64


//--------------------- .nv.constant0._Z16what_is_my_id_2dPjS_S_S_S_S_S_S_S_S_S_ --------------------------
	.section	.nv.constant0._Z16what_is_my_id_2dPjS_S_S_S_S_S_S_S_S_S_,"a",@progbits
	.sectionflags	@""
	.align	4
.nv.constant0._Z16what_is_my_id_2dPjS_S_S_S_S_S_S_S_S_S_:
	.zero		984


//--------------------- SYMBOLS --------------------------

	.type		.nv.reservedSmem.offset0,@object
	.size		.nv.reservedSmem.offset0,0x4
